//
// Generated by NVIDIA NVVM Compiler
//
// Compiler Build ID: CL-36424714
// Cuda compilation tools, release 13.0, V13.0.88
// Based on NVVM 20.0.0
//

.version 9.0
.target sm_100
.address_size 64

	// .globl	_Z9matrixMulPKlS0_Pl

.visible .entry _Z9matrixMulPKlS0_Pl(
	.param .u64 .ptr .align 1 _Z9matrixMulPKlS0_Pl_param_0,
	.param .u64 .ptr .align 1 _Z9matrixMulPKlS0_Pl_param_1,
	.param .u64 .ptr .align 1 _Z9matrixMulPKlS0_Pl_param_2
)
{
	.reg .b32 	%r<36>;
	.reg .b64 	%rd<111>;

	ld.param.u64 	%rd1, [_Z9matrixMulPKlS0_Pl_param_0];
	ld.param.u64 	%rd2, [_Z9matrixMulPKlS0_Pl_param_1];
	ld.param.u64 	%rd3, [_Z9matrixMulPKlS0_Pl_param_2];
	mov.u32 	%r1, %ctaid.x;
	mov.u32 	%r2, %ctaid.y;
	mad.lo.s32 	%r3, %r2, 5, %r1;
	mov.u32 	%r4, %tid.y;
	mov.u32 	%r5, %tid.z;
	shl.b32 	%r6, %r5, 2;
	add.s32 	%r7, %r6, %r4;
	mov.u32 	%r8, %tid.x;
	mad.lo.s32 	%r9, %r7, 5, %r8;
	mad.lo.s32 	%r10, %r3, 40, %r9;
	mul.hi.s32 	%r11, %r10, 1717986919;
	shr.u32 	%r12, %r11, 31;
	shr.s32 	%r13, %r11, 3;
	add.s32 	%r14, %r13, %r12;
	mul.lo.s32 	%r15, %r14, 20;
	sub.s32 	%r16, %r10, %r15;
	cvta.to.global.u64 	%rd4, %rd1;
	cvta.to.global.u64 	%rd5, %rd2;
	mul.wide.s32 	%rd6, %r15, 8;
	add.s64 	%rd7, %rd4, %rd6;
	ld.global.u64 	%rd8, [%rd7];
	mul.wide.s32 	%rd9, %r16, 8;
	add.s64 	%rd10, %rd5, %rd9;
	ld.global.u64 	%rd11, [%rd10];
	mul.lo.s64 	%rd12, %rd11, %rd8;
	ld.global.u64 	%rd13, [%rd7+8];
	add.s32 	%r17, %r16, 20;
	mul.wide.u32 	%rd14, %r17, 8;
	add.s64 	%rd15, %rd5, %rd14;
	ld.global.u64 	%rd16, [%rd15];
	mad.lo.s64 	%rd17, %rd16, %rd13, %rd12;
	ld.global.u64 	%rd18, [%rd7+16];
	add.s32 	%r18, %r16, 40;
	mul.wide.u32 	%rd19, %r18, 8;
	add.s64 	%rd20, %rd5, %rd19;
	ld.global.u64 	%rd21, [%rd20];
	mad.lo.s64 	%rd22, %rd21, %rd18, %rd17;
	ld.global.u64 	%rd23, [%rd7+24];
	add.s32 	%r19, %r16, 60;
	mul.wide.u32 	%rd24, %r19, 8;
	add.s64 	%rd25, %rd5, %rd24;
	ld.global.u64 	%rd26, [%rd25];
	mad.lo.s64 	%rd27, %rd26, %rd23, %rd22;
	ld.global.u64 	%rd28, [%rd7+32];
	add.s32 	%r20, %r16, 80;
	mul.wide.u32 	%rd29, %r20, 8;
	add.s64 	%rd30, %rd5, %rd29;
	ld.global.u64 	%rd31, [%rd30];
	mad.lo.s64 	%rd32, %rd31, %rd28, %rd27;
	ld.global.u64 	%rd33, [%rd7+40];
	add.s32 	%r21, %r16, 100;
	mul.wide.u32 	%rd34, %r21, 8;
	add.s64 	%rd35, %rd5, %rd34;
	ld.global.u64 	%rd36, [%rd35];
	mad.lo.s64 	%rd37, %rd36, %rd33, %rd32;
	ld.global.u64 	%rd38, [%rd7+48];
	add.s32 	%r22, %r16, 120;
	mul.wide.u32 	%rd39, %r22, 8;
	add.s64 	%rd40, %rd5, %rd39;
	ld.global.u64 	%rd41, [%rd40];
	mad.lo.s64 	%rd42, %rd41, %rd38, %rd37;
	ld.global.u64 	%rd43, [%rd7+56];
	add.s32 	%r23, %r16, 140;
	mul.wide.u32 	%rd44, %r23, 8;
	add.s64 	%rd45, %rd5, %rd44;
	ld.global.u64 	%rd46, [%rd45];
	mad.lo.s64 	%rd47, %rd46, %rd43, %rd42;
	ld.global.u64 	%rd48, [%rd7+64];
	add.s32 	%r24, %r16, 160;
	mul.wide.u32 	%rd49, %r24, 8;
	add.s64 	%rd50, %rd5, %rd49;
	ld.global.u64 	%rd51, [%rd50];
	mad.lo.s64 	%rd52, %rd51, %rd48, %rd47;
	ld.global.u64 	%rd53, [%rd7+72];
	add.s32 	%r25, %r16, 180;
	mul.wide.u32 	%rd54, %r25, 8;
	add.s64 	%rd55, %rd5, %rd54;
	ld.global.u64 	%rd56, [%rd55];
	mad.lo.s64 	%rd57, %rd56, %rd53, %rd52;
	ld.global.u64 	%rd58, [%rd7+80];
	add.s32 	%r26, %r16, 200;
	mul.wide.u32 	%rd59, %r26, 8;
	add.s64 	%rd60, %rd5, %rd59;
	ld.global.u64 	%rd61, [%rd60];
	mad.lo.s64 	%rd62, %rd61, %rd58, %rd57;
	ld.global.u64 	%rd63, [%rd7+88];
	add.s32 	%r27, %r16, 220;
	mul.wide.u32 	%rd64, %r27, 8;
	add.s64 	%rd65, %rd5, %rd64;
	ld.global.u64 	%rd66, [%rd65];
	mad.lo.s64 	%rd67, %rd66, %rd63, %rd62;
	ld.global.u64 	%rd68, [%rd7+96];
	add.s32 	%r28, %r16, 240;
	mul.wide.u32 	%rd69, %r28, 8;
	add.s64 	%rd70, %rd5, %rd69;
	ld.global.u64 	%rd71, [%rd70];
	mad.lo.s64 	%rd72, %rd71, %rd68, %rd67;
	ld.global.u64 	%rd73, [%rd7+104];
	add.s32 	%r29, %r16, 260;
	mul.wide.u32 	%rd74, %r29, 8;
	add.s64 	%rd75, %rd5, %rd74;
	ld.global.u64 	%rd76, [%rd75];
	mad.lo.s64 	%rd77, %rd76, %rd73, %rd72;
	ld.global.u64 	%rd78, [%rd7+112];
	add.s32 	%r30, %r16, 280;
	mul.wide.u32 	%rd79, %r30, 8;
	add.s64 	%rd80, %rd5, %rd79;
	ld.global.u64 	%rd81, [%rd80];
	mad.lo.s64 	%rd82, %rd81, %rd78, %rd77;
	ld.global.u64 	%rd83, [%rd7+120];
	add.s32 	%r31, %r16, 300;
	mul.wide.u32 	%rd84, %r31, 8;
	add.s64 	%rd85, %rd5, %rd84;
	ld.global.u64 	%rd86, [%rd85];
	mad.lo.s64 	%rd87, %rd86, %rd83, %rd82;
	ld.global.u64 	%rd88, [%rd7+128];
	add.s32 	%r32, %r16, 320;
	mul.wide.u32 	%rd89, %r32, 8;
	add.s64 	%rd90, %rd5, %rd89;
	ld.global.u64 	%rd91, [%rd90];
	mad.lo.s64 	%rd92, %rd91, %rd88, %rd87;
	ld.global.u64 	%rd93, [%rd7+136];
	add.s32 	%r33, %r16, 340;
	mul.wide.u32 	%rd94, %r33, 8;
	add.s64 	%rd95, %rd5, %rd94;
	ld.global.u64 	%rd96, [%rd95];
	mad.lo.s64 	%rd97, %rd96, %rd93, %rd92;
	ld.global.u64 	%rd98, [%rd7+144];
	add.s32 	%r34, %r16, 360;
	mul.wide.u32 	%rd99, %r34, 8;
	add.s64 	%rd100, %rd5, %rd99;
	ld.global.u64 	%rd101, [%rd100];
	mad.lo.s64 	%rd102, %rd101, %rd98, %rd97;
	ld.global.u64 	%rd103, [%rd7+152];
	add.s32 	%r35, %r16, 380;
	mul.wide.u32 	%rd104, %r35, 8;
	add.s64 	%rd105, %rd5, %rd104;
	ld.global.u64 	%rd106, [%rd105];
	mad.lo.s64 	%rd107, %rd106, %rd103, %rd102;
	cvta.to.global.u64 	%rd108, %rd3;
	mul.wide.s32 	%rd109, %r10, 8;
	add.s64 	%rd110, %rd108, %rd109;
	st.global.u64 	[%rd110], %rd107;
	ret;

}


// ===== COMPILED SASS (sm_100) =====

	.target	sm_100

	.elftype	@"ET_EXEC"


//--------------------- .note.nv.tkinfo           --------------------------
	.section	.note.nv.tkinfo,"",@"SHT_NOTE"
	.sectionflags	@"SHF_NOTE_NV_TKINFO"
	.tkinfo
        /*0018*/ 	.word	0x00000002
        /*0030*/ 	.string	""
        /*0030*/ 	.string	"ptxas"
        /*0030*/ 	.string	"Cuda compilation tools, release 13.0, V13.0.88"
        /*0030*/ 	.string	"Build cuda_13.0.r13.0/compiler.36424714_0"
        /*0030*/ 	.string	"-arch sm_100 -m 64 "



//--------------------- .note.nv.cuinfo           --------------------------
	.section	.note.nv.cuinfo,"",@"SHT_NOTE"
	.sectionflags	@"SHF_NOTE_NV_CUINFO"
        /*0018*/ 	.short	0x0002
        /*001a*/ 	.short	0x0064
        /*001c*/ 	.short	0x0082
	.zero		2


//--------------------- .nv.info                  --------------------------
	.section	.nv.info,"",@"SHT_CUDA_INFO"
	.align	4


	//----- nvinfo : EIATTR_REGCOUNT
	.align		4
        /*0000*/ 	.byte	0x04, 0x2f
        /*0002*/ 	.short	(.L_1 - .L_0)
	.align		4
.L_0:
        /*0004*/ 	.word	index@(_Z9matrixMulPKlS0_Pl)
        /*0008*/ 	.word	0x00000020


	//----- nvinfo : EIATTR_FRAME_SIZE
	.align		4
.L_1:
        /*000c*/ 	.byte	0x04, 0x11
        /*000e*/ 	.short	(.L_3 - .L_2)
	.align		4
.L_2:
        /*0010*/ 	.word	index@(_Z9matrixMulPKlS0_Pl)
        /*0014*/ 	.word	0x00000000


	//----- nvinfo : EIATTR_MIN_STACK_SIZE
	.align		4
.L_3:
        /*0018*/ 	.byte	0x04, 0x12
        /*001a*/ 	.short	(.L_5 - .L_4)
	.align		4
.L_4:
        /*001c*/ 	.word	index@(_Z9matrixMulPKlS0_Pl)
        /*0020*/ 	.word	0x00000000
.L_5:


//--------------------- .nv.compat                --------------------------
	.section	.nv.compat,"",@"SHT_CUDA_COMPAT_INFO"
	.align	4
        /*0000*/ 	.byte	0x02, 0x09, 0x00, 0x00, 0x02, 0x02, 0x01, 0x00, 0x02, 0x05, 0x05, 0x00, 0x03, 0x07, 0x01, 0x01
        /*0010*/ 	.byte	0x02, 0x03, 0x00, 0x00, 0x02, 0x06, 0x01, 0x00, 0x04, 0x0b, 0x08, 0x00, 0x09, 0x00, 0x00, 0x00
        /*0020*/ 	.byte	0x00, 0x00, 0x00, 0x00


//--------------------- .nv.info._Z9matrixMulPKlS0_Pl --------------------------
	.section	.nv.info._Z9matrixMulPKlS0_Pl,"",@"SHT_CUDA_INFO"
	.sectionflags	@""
	.align	4


	//----- nvinfo : EIATTR_CUDA_API_VERSION
	.align		4
        /*0000*/ 	.byte	0x04, 0x37
        /*0002*/ 	.short	(.L_7 - .L_6)
.L_6:
        /*0004*/ 	.word	0x00000082


	//----- nvinfo : EIATTR_KPARAM_INFO
	.align		4
.L_7:
        /*0008*/ 	.byte	0x04, 0x17
        /*000a*/ 	.short	(.L_9 - .L_8)
.L_8:
        /*000c*/ 	.word	0x00000000
        /*0010*/ 	.short	0x0002
        /*0012*/ 	.short	0x0010
        /*0014*/ 	.byte	0x00, 0xf5, 0x21, 0x00


	//----- nvinfo : EIATTR_KPARAM_INFO
	.align		4
.L_9:
        /*0018*/ 	.byte	0x04, 0x17
        /*001a*/ 	.short	(.L_11 - .L_10)
.L_10:
        /*001c*/ 	.word	0x00000000
        /*0020*/ 	.short	0x0001
        /*0022*/ 	.short	0x0008
        /*0024*/ 	.byte	0x00, 0xf5, 0x21, 0x00


	//----- nvinfo : EIATTR_KPARAM_INFO
	.align		4
.L_11:
        /*0028*/ 	.byte	0x04, 0x17
        /*002a*/ 	.short	(.L_13 - .L_12)
.L_12:
        /*002c*/ 	.word	0x00000000
        /*0030*/ 	.short	0x0000
        /*0032*/ 	.short	0x0000
        /*0034*/ 	.byte	0x00, 0xf5, 0x21, 0x00


	//----- nvinfo : EIATTR_SPARSE_MMA_MASK
	.align		4
.L_13:
        /*0038*/ 	.byte	0x03, 0x50
        /*003a*/ 	.short	0x0000


	//----- nvinfo : EIATTR_MAXREG_COUNT
	.align		4
        /*003c*/ 	.byte	0x03, 0x1b
        /*003e*/ 	.short	0x00ff


	//----- nvinfo : EIATTR_MERCURY_ISA_VERSION
	.align		4
        /*0040*/ 	.byte	0x03, 0x5f
        /*0042*/ 	.short	0x0101


	//----- nvinfo : EIATTR_VRC_CTA_INIT_COUNT
	.align		4
        /*0044*/ 	.byte	0x02, 0x4a
	.zero		1
	.zero		1


	//----- nvinfo : EIATTR_EXIT_INSTR_OFFSETS
	.align		4
        /*0048*/ 	.byte	0x04, 0x1c
        /*004a*/ 	.short	(.L_15 - .L_14)


	//   ....[0]....
.L_14:
        /*004c*/ 	.word	0x00000b60


	//----- nvinfo : EIATTR_CBANK_PARAM_SIZE
	.align		4
.L_15:
        /*0050*/ 	.byte	0x03, 0x19
        /*0052*/ 	.short	0x0018


	//----- nvinfo : EIATTR_PARAM_CBANK
	.align		4
        /*0054*/ 	.byte	0x04, 0x0a
        /*0056*/ 	.short	(.L_17 - .L_16)
	.align		4
.L_16:
        /*0058*/ 	.word	index@(.nv.constant0._Z9matrixMulPKlS0_Pl)
        /*005c*/ 	.short	0x0380
        /*005e*/ 	.short	0x0018


	//----- nvinfo : EIATTR_SW_WAR
	.align		4
.L_17:
        /*0060*/ 	.byte	0x04, 0x36
        /*0062*/ 	.short	(.L_19 - .L_18)
.L_18:
        /*0064*/ 	.word	0x00000008
.L_19:


//--------------------- .nv.callgraph             --------------------------
	.section	.nv.callgraph,"",@"SHT_CUDA_CALLGRAPH"
	.align	4
	.sectionentsize	8
	.align		4
        /*0000*/ 	.word	0x00000000
	.align		4
        /*0004*/ 	.word	0xffffffff
	.align		4
        /*0008*/ 	.word	0x00000000
	.align		4
        /*000c*/ 	.word	0xfffffffe
	.align		4
        /*0010*/ 	.word	0x00000000
	.align		4
        /*0014*/ 	.word	0xfffffffd
	.align		4
        /*0018*/ 	.word	0x00000000
	.align		4
        /*001c*/ 	.word	0xfffffffc


//--------------------- .text._Z9matrixMulPKlS0_Pl --------------------------
	.section	.text._Z9matrixMulPKlS0_Pl,"ax",@progbits
	.align	128
        .global         _Z9matrixMulPKlS0_Pl
        .type           _Z9matrixMulPKlS0_Pl,@function
        .size           _Z9matrixMulPKlS0_Pl,(.L_x_1 - _Z9matrixMulPKlS0_Pl)
        .other          _Z9matrixMulPKlS0_Pl,@"STO_CUDA_ENTRY STV_DEFAULT"
_Z9matrixMulPKlS0_Pl:
.text._Z9matrixMulPKlS0_Pl:
[----:B------:R-:W-:Y:S01]  /*0000*/  LDC R1, c[0x0][0x37c] ;  /* 0x0000df00ff017b82 */ /* 0x000fe20000000800 */
[----:B------:R-:W0:Y:S01]  /*0010*/  S2R R2, SR_TID.Y ;  /* 0x0000000000027919 */ /* 0x000e220000002200 */
[----:B------:R-:W1:Y:S01]  /*0020*/  LDCU.64 UR4, c[0x0][0x358] ;  /* 0x00006b00ff0477ac */ /* 0x000e620008000a00 */
[----:B------:R-:W0:Y:S01]  /*0030*/  S2R R5, SR_TID.Z ;  /* 0x0000000000057919 */ /* 0x000e220000002300 */
[----:B------:R-:W2:Y:S01]  /*0040*/  S2R R0, SR_CTAID.X ;  /* 0x0000000000007919 */ /* 0x000ea20000002500 */
[----:B------:R-:W2:Y:S01]  /*0050*/  S2R R3, SR_CTAID.Y ;  /* 0x0000000000037919 */ /* 0x000ea20000002600 */
[----:B------:R-:W3:Y:S01]  /*0060*/  S2R R7, SR_TID.X ;  /* 0x0000000000077919 */ /* 0x000ee20000002100 */
[----:B0-----:R-:W-:Y:S02]  /*0070*/  LEA R2, R5, R2, 0x2 ;  /* 0x0000000205027211 */ /* 0x001fe400078e10ff */
[----:B------:R-:W0:Y:S01]  /*0080*/  LDC.64 R4, c[0x0][0x388] ;  /* 0x0000e200ff047b82 */ /* 0x000e220000000a00 */
[----:B--2---:R-:W-:-:S02]  /*0090*/  IMAD R0, R3, 0x5, R0 ;  /* 0x0000000503007824 */ /* 0x004fc400078e0200 */
[----:B---3--:R-:W-:-:S04]  /*00a0*/  IMAD R3, R2, 0x5, R7 ;  /* 0x0000000502037824 */ /* 0x008fc800078e0207 */
[----:B------:R-:W-:Y:S02]  /*00b0*/  IMAD R0, R0, 0x28, R3 ;  /* 0x0000002800007824 */ /* 0x000fe400078e0203 */
[----:B------:R-:W2:Y:S02]  /*00c0*/  LDC.64 R2, c[0x0][0x380] ;  /* 0x0000e000ff027b82 */ /* 0x000ea40000000a00 */
[----:B------:R-:W-:-:S05]  /*00d0*/  IMAD.HI R6, R0, 0x66666667, RZ ;  /* 0x6666666700067827 */ /* 0x000fca00078e02ff */
[----:B------:R-:W-:-:S04]  /*00e0*/  SHF.R.U32.HI R7, RZ, 0x1f, R6 ;  /* 0x0000001fff077819 */ /* 0x000fc80000011606 */
[----:B------:R-:W-:-:S05]  /*00f0*/  LEA.HI.SX32 R7, R6, R7, 0x1d ;  /* 0x0000000706077211 */ /* 0x000fca00078feaff */
[----:B------:R-:W-:-:S05]  /*0100*/  IMAD R7, R7, 0x14, RZ ;  /* 0x0000001407077824 */ /* 0x000fca00078e02ff */
[----:B------:R-:W-:Y:S01]  /*0110*/  IADD3 R15, PT, PT, R0, -R7, RZ ;  /* 0x80000007000f7210 */ /* 0x000fe20007ffe0ff */
[----:B--2---:R-:W-:-:S04]  /*0120*/  IMAD.WIDE R2, R7, 0x8, R2 ;  /* 0x0000000807027825 */ /* 0x004fc800078e0202 */
[C---:B0-----:R-:W-:Y:S01]  /*0130*/  IMAD.WIDE R12, R15.reuse, 0x8, R4 ;  /* 0x000000080f0c7825 */ /* 0x041fe200078e0204 */
[----:B-1----:R-:W2:Y:S01]  /*0140*/  LDG.E.64 R24, desc[UR4][R2.64] ;  /* 0x0000000402187981 */ /* 0x002ea2000c1e1b00 */
[----:B------:R-:W-:-:S03]  /*0150*/  IADD3 R21, PT, PT, R15, 0x14, RZ ;  /* 0x000000140f157810 */ /* 0x000fc60007ffe0ff */
[----:B------:R-:W3:Y:S04]  /*0160*/  LDG.E.64 R22, desc[UR4][R2.64+0x8] ;  /* 0x0000080402167981 */ /* 0x000ee8000c1e1b00 */
[----:B------:R-:W2:Y:S01]  /*0170*/  LDG.E.64 R12, desc[UR4][R12.64] ;  /* 0x000000040c0c7981 */ /* 0x000ea2000c1e1b00 */
[--C-:B------:R-:W-:Y:S01]  /*0180*/  IMAD.WIDE.U32 R20, R21, 0x8, R4.reuse ;  /* 0x0000000815147825 */ /* 0x100fe200078e0004 */
[----:B------:R-:W-:Y:S02]  /*0190*/  IADD3 R17, PT, PT, R15, 0x28, RZ ;  /* 0x000000280f117810 */ /* 0x000fe40007ffe0ff */
[----:B------:R-:W4:Y:S04]  /*01a0*/  LDG.E.64 R18, desc[UR4][R2.64+0x10] ;  /* 0x0000100402127981 */ /* 0x000f28000c1e1b00 */
[----:B------:R-:W3:Y:S01]  /*01b0*/  LDG.E.64 R20, desc[UR4][R20.64] ;  /* 0x0000000414147981 */ /* 0x000ee2000c1e1b00 */
[----:B------:R-:W-:Y:S01]  /*01c0*/  IMAD.WIDE.U32 R16, R17, 0x8, R4 ;  /* 0x0000000811107825 */ /* 0x000fe200078e0004 */
[----:B------:R-:W-:-:S02]  /*01d0*/  IADD3 R9, PT, PT, R15, 0x3c, RZ ;  /* 0x0000003c0f097810 */ /* 0x000fc40007ffe0ff */
[----:B------:R-:W5:Y:S04]  /*01e0*/  LDG.E.64 R6, desc[UR4][R2.64+0x18] ;  /* 0x0000180402067981 */ /* 0x000f68000c1e1b00 */
[----:B------:R-:W4:Y:S01]  /*01f0*/  LDG.E.64 R16, desc[UR4][R16.64] ;  /* 0x0000000410107981 */ /* 0x000f22000c1e1b00 */
[----:B------:R-:W-:Y:S01]  /*0200*/  IMAD.WIDE.U32 R8, R9, 0x8, R4 ;  /* 0x0000000809087825 */ /* 0x000fe200078e0004 */
[----:B------:R-:W-:-:S05]  /*0210*/  IADD3 R11, PT, PT, R15, 0x50, RZ ;  /* 0x000000500f0b7810 */ /* 0x000fca0007ffe0ff */
[----:B------:R-:W5:Y:S01]  /*0220*/  LDG.E.64 R8, desc[UR4][R8.64] ;  /* 0x0000000408087981 */ /* 0x000f62000c1e1b00 */
[----:B------:R-:W-:-:S06]  /*0230*/  IMAD.WIDE.U32 R10, R11, 0x8, R4 ;  /* 0x000000080b0a7825 */ /* 0x000fcc00078e0004 */
[----:B------:R-:W5:Y:S01]  /*0240*/  LDG.E.64 R10, desc[UR4][R10.64] ;  /* 0x000000040a0a7981 */ /* 0x000f62000c1e1b00 */
[----:B--2---:R-:W-:-:S04]  /*0250*/  IMAD R27, R13, R24, RZ ;  /* 0x000000180d1b7224 */ /* 0x004fc800078e02ff */
[----:B------:R-:W-:Y:S02]  /*0260*/  IMAD R27, R25, R12, R27 ;  /* 0x0000000c191b7224 */ /* 0x000fe400078e021b */
[----:B------:R-:W-:Y:S02]  /*0270*/  IMAD.WIDE.U32 R24, R12, R24, RZ ;  /* 0x000000180c187225 */ /* 0x000fe400078e00ff */
[----:B------:R-:W2:Y:S03]  /*0280*/  LDG.E.64 R12, desc[UR4][R2.64+0x20] ;  /* 0x00002004020c7981 */ /* 0x000ea6000c1e1b00 */
[----:B------:R-:W-:Y:S01]  /*0290*/  IADD3 R25, PT, PT, R25, R27, RZ ;  /* 0x0000001b19197210 */ /* 0x000fe20007ffe0ff */
[----:B---3--:R-:W-:Y:S01]  /*02a0*/  IMAD R27, R21, R22, RZ ;  /* 0x00000016151b7224 */ /* 0x008fe200078e02ff */
[----:B------:R-:W-:-:S03]  /*02b0*/  IADD3 R21, PT, PT, R15, 0x64, RZ ;  /* 0x000000640f157810 */ /* 0x000fc60007ffe0ff */
[-C--:B------:R-:W-:Y:S02]  /*02c0*/  IMAD R14, R23, R20.reuse, R27 ;  /* 0x00000014170e7224 */ /* 0x080fe400078e021b */
[----:B------:R-:W-:Y:S02]  /*02d0*/  IMAD.WIDE.U32 R24, R22, R20, R24 ;  /* 0x0000001416187225 */ /* 0x000fe400078e0018 */
[----:B------:R-:W3:Y:S02]  /*02e0*/  LDG.E.64 R22, desc[UR4][R2.64+0x28] ;  /* 0x0000280402167981 */ /* 0x000ee4000c1e1b00 */
[----:B------:R-:W-:Y:S01]  /*02f0*/  IMAD.WIDE.U32 R20, R21, 0x8, R4 ;  /* 0x0000000815147825 */ /* 0x000fe200078e0004 */
[----:B------:R-:W-:-:S03]  /*0300*/  IADD3 R25, PT, PT, R25, R14, RZ ;  /* 0x0000000e19197210 */ /* 0x000fc60007ffe0ff */
[----:B----4-:R-:W-:Y:S02]  /*0310*/  IMAD R27, R17, R18, RZ ;  /* 0x00000012111b7224 */ /* 0x010fe400078e02ff */
[----:B------:R-:W3:Y:S01]  /*0320*/  LDG.E.64 R20, desc[UR4][R20.64] ;  /* 0x0000000414147981 */ /* 0x000ee2000c1e1b00 */
[----:B------:R-:W-:Y:S01]  /*0330*/  IADD3 R17, PT, PT, R15, 0x78, RZ ;  /* 0x000000780f117810 */ /* 0x000fe20007ffe0ff */
[-C--:B------:R-:W-:Y:S02]  /*0340*/  IMAD R14, R19, R16.reuse, R27 ;  /* 0x00000010130e7224 */ /* 0x080fe400078e021b */
[----:B------:R-:W-:Y:S02]  /*0350*/  IMAD.WIDE.U32 R24, R18, R16, R24 ;  /* 0x0000001012187225 */ /* 0x000fe400078e0018 */
[----:B------:R-:W4:Y:S02]  /*0360*/  LDG.E.64 R18, desc[UR4][R2.64+0x30] ;  /* 0x0000300402127981 */ /* 0x000f24000c1e1b00 */
[----:B------:R-:W-:-:S06]  /*0370*/  IMAD.WIDE.U32 R16, R17, 0x8, R4 ;  /* 0x0000000811107825 */ /* 0x000fcc00078e0004 */
[----:B------:R-:W4:Y:S01]  /*0380*/  LDG.E.64 R16, desc[UR4][R16.64] ;  /* 0x0000000410107981 */ /* 0x000f22000c1e1b00 */
[----:B-----5:R-:W-:Y:S01]  /*0390*/  IMAD R9, R9, R6, RZ ;  /* 0x0000000609097224 */ /* 0x020fe200078e02ff */
[----:B------:R-:W-:-:S03]  /*03a0*/  IADD3 R25, PT, PT, R25, R14, RZ ;  /* 0x0000000e19197210 */ /* 0x000fc60007ffe0ff */
[-C--:B------:R-:W-:Y:S01]  /*03b0*/  IMAD R7, R7, R8.reuse, R9 ;  /* 0x0000000807077224 */ /* 0x080fe200078e0209 */
[----:B------:R-:W-:Y:S01]  /*03c0*/  IADD3 R9, PT, PT, R15, 0x8c, RZ ;  /* 0x0000008c0f097810 */ /* 0x000fe20007ffe0ff */
[----:B------:R-:W-:-:S04]  /*03d0*/  IMAD.WIDE.U32 R24, R6, R8, R24 ;  /* 0x0000000806187225 */ /* 0x000fc800078e0018 */
[----:B------:R-:W-:Y:S01]  /*03e0*/  IMAD.WIDE.U32 R8, R9, 0x8, R4 ;  /* 0x0000000809087825 */ /* 0x000fe200078e0004 */
[----:B------:R-:W-:Y:S02]  /*03f0*/  IADD3 R25, PT, PT, R25, R7, RZ ;  /* 0x0000000719197210 */ /* 0x000fe40007ffe0ff */
[----:B------:R-:W5:Y:S04]  /*0400*/  LDG.E.64 R6, desc[UR4][R2.64+0x38] ;  /* 0x0000380402067981 */ /* 0x000f68000c1e1b00 */
[----:B------:R-:W5:Y:S01]  /*0410*/  LDG.E.64 R8, desc[UR4][R8.64] ;  /* 0x0000000408087981 */ /* 0x000f62000c1e1b00 */
[----:B--2---:R-:W-:Y:S01]  /*0420*/  IMAD R27, R11, R12, RZ ;  /* 0x0000000c0b1b7224 */ /* 0x004fe200078e02ff */
[----:B------:R-:W-:Y:S01]  /*0430*/  IADD3 R11, PT, PT, R15, 0xa0, RZ ;  /* 0x000000a00f0b7810 */ /* 0x000fe20007ffe0ff */
[----:B------:R-:W-:-:S04]  /*0440*/  IMAD.WIDE.U32 R24, R12, R10, R24 ;  /* 0x0000000a0c187225 */ /* 0x000fc800078e0018 */
[----:B------:R-:W-:Y:S02]  /*0450*/  IMAD R14, R13, R10, R27 ;  /* 0x0000000a0d0e7224 */ /* 0x000fe400078e021b */
[----:B------:R-:W-:Y:S01]  /*0460*/  IMAD.WIDE.U32 R10, R11, 0x8, R4 ;  /* 0x000000080b0a7825 */ /* 0x000fe200078e0004 */
[----:B------:R-:W2:Y:S05]  /*0470*/  LDG.E.64 R12, desc[UR4][R2.64+0x40] ;  /* 0x00004004020c7981 */ /* 0x000eaa000c1e1b00 */
[----:B------:R-:W2:Y:S01]  /*0480*/  LDG.E.64 R10, desc[UR4][R10.64] ;  /* 0x000000040a0a7981 */ /* 0x000ea2000c1e1b00 */
[----:B------:R-:W-:Y:S01]  /*0490*/  IADD3 R25, PT, PT, R25, R14, RZ ;  /* 0x0000000e19197210 */ /* 0x000fe20007ffe0ff */
[----:B---3--:R-:W-:Y:S01]  /*04a0*/  IMAD R27, R21, R22, RZ ;  /* 0x00000016151b7224 */ /* 0x008fe200078e02ff */
[----:B------:R-:W-:Y:S01]  /*04b0*/  IADD3 R21, PT, PT, R15, 0xb4, RZ ;  /* 0x000000b40f157810 */ /* 0x000fe20007ffe0ff */
[----:B------:R-:W-:-:S04]  /*04c0*/  IMAD.WIDE.U32 R24, R22, R20, R24 ;  /* 0x0000001416187225 */ /* 0x000fc800078e0018 */
[----:B------:R-:W-:Y:S02]  /*04d0*/  IMAD R14, R23, R20, R27 ;  /* 0x00000014170e7224 */ /* 0x000fe400078e021b */
[----:B------:R-:W-:Y:S01]  /*04e0*/  IMAD.WIDE.U32 R20, R21, 0x8, R4 ;  /* 0x0000000815147825 */ /* 0x000fe200078e0004 */
[----:B------:R-:W3:Y:S02]  /*04f0*/  LDG.E.64 R22, desc[UR4][R2.64+0x48] ;  /* 0x0000480402167981 */ /* 0x000ee4000c1e1b00 */
[----:B------:R-:W-:-:S03]  /*0500*/  IADD3 R25, PT, PT, R25, R14, RZ ;  /* 0x0000000e19197210 */ /* 0x000fc60007ffe0ff */
[----:B------:R-:W3:Y:S01]  /*0510*/  LDG.E.64 R20, desc[UR4][R20.64] ;  /* 0x0000000414147981 */ /* 0x000ee2000c1e1b00 */
[----:B----4-:R-:W-:Y:S01]  /*0520*/  IMAD R27, R17, R18, RZ ;  /* 0x00000012111b7224 */ /* 0x010fe200078e02ff */
[----:B------:R-:W-:Y:S01]  /*0530*/  IADD3 R17, PT, PT, R15, 0xc8, RZ ;  /* 0x000000c80f117810 */ /* 0x000fe20007ffe0ff */
[----:B------:R-:W-:-:S04]  /*0540*/  IMAD.WIDE.U32 R24, R18, R16, R24 ;  /* 0x0000001012187225 */ /* 0x000fc800078e0018 */
[----:B------:R-:W-:Y:S02]  /*0550*/  IMAD R14, R19, R16, R27 ;  /* 0x00000010130e7224 */ /* 0x000fe400078e021b */
[----:B------:R-:W-:Y:S01]  /*0560*/  IMAD.WIDE.U32 R16, R17, 0x8, R4 ;  /* 0x0000000811107825 */ /* 0x000fe200078e0004 */
[----:B------:R-:W4:Y:S05]  /*0570*/  LDG.E.64 R18, desc[UR4][R2.64+0x50] ;  /* 0x0000500402127981 */ /* 0x000f2a000c1e1b00 */
[----:B------:R-:W4:Y:S01]  /*0580*/  LDG.E.64 R16, desc[UR4][R16.64] ;  /* 0x0000000410107981 */ /* 0x000f22000c1e1b00 */
[----:B------:R-:W-:Y:S01]  /*0590*/  IADD3 R25, PT, PT, R25, R14, RZ ;  /* 0x0000000e19197210 */ /* 0x000fe20007ffe0ff */
[----:B-----5:R-:W-:-:S02]  /*05a0*/  IMAD R9, R9, R6, RZ ;  /* 0x0000000609097224 */ /* 0x020fc400078e02ff */
[----:B------:R-:W-:-:S04]  /*05b0*/  IMAD.WIDE.U32 R24, R6, R8, R24 ;  /* 0x0000000806187225 */ /* 0x000fc800078e0018 */
[----:B------:R-:W-:Y:S01]  /*05c0*/  IMAD R9, R7, R8, R9 ;  /* 0x0000000807097224 */ /* 0x000fe200078e0209 */
[----:B------:R-:W-:-:S04]  /*05d0*/  IADD3 R7, PT, PT, R15, 0xdc, RZ ;  /* 0x000000dc0f077810 */ /* 0x000fc80007ffe0ff */
[----:B------:R-:W-:Y:S01]  /*05e0*/  IADD3 R25, PT, PT, R25, R9, RZ ;  /* 0x0000000919197210 */ /* 0x000fe20007ffe0ff */
[----:B------:R-:W-:-:S06]  /*05f0*/  IMAD.WIDE.U32 R6, R7, 0x8, R4 ;  /* 0x0000000807067825 */ /* 0x000fcc00078e0004 */
[----:B------:R-:W5:Y:S01]  /*0600*/  LDG.E.64 R6, desc[UR4][R6.64] ;  /* 0x0000000406067981 */ /* 0x000f62000c1e1b00 */
[----:B--2---:R-:W-:Y:S01]  /*0610*/  IMAD R9, R11, R12, RZ ;  /* 0x0000000c0b097224 */ /* 0x004fe200078e02ff */
[----:B------:R-:W-:Y:S01]  /*0620*/  IADD3 R11, PT, PT, R15, 0xf0, RZ ;  /* 0x000000f00f0b7810 */ /* 0x000fe20007ffe0ff */
[----:B------:R-:W-:-:S04]  /*0630*/  IMAD.WIDE.U32 R24, R12, R10, R24 ;  /* 0x0000000a0c187225 */ /* 0x000fc800078e0018 */
[----:B------:R-:W-:Y:S02]  /*0640*/  IMAD R9, R13, R10, R9 ;  /* 0x0000000a0d097224 */ /* 0x000fe400078e0209 */
[----:B------:R-:W5:Y:S03]  /*0650*/  LDG.E.64 R12, desc[UR4][R2.64+0x58] ;  /* 0x00005804020c7981 */ /* 0x000f66000c1e1b00 */
[----:B------:R-:W-:Y:S01]  /*0660*/  IADD3 R25, PT, PT, R25, R9, RZ ;  /* 0x0000000919197210 */ /* 0x000fe20007ffe0ff */
[----:B------:R-:W-:Y:S02]  /*0670*/  IMAD.WIDE.U32 R8, R11, 0x8, R4 ;  /* 0x000000080b087825 */ /* 0x000fe400078e0004 */
[----:B------:R-:W2:Y:S04]  /*0680*/  LDG.E.64 R10, desc[UR4][R2.64+0x60] ;  /* 0x00006004020a7981 */ /* 0x000ea8000c1e1b00 */
[----:B------:R-:W2:Y:S01]  /*0690*/  LDG.E.64 R8, desc[UR4][R8.64] ;  /* 0x0000000408087981 */ /* 0x000ea2000c1e1b00 */
        /* <DEDUP_REMOVED lines=15> */
[----:B------:R-:W-:Y:S02]  /*0790*/  IADD3 R25, PT, PT, R25, R14, RZ ;  /* 0x0000000e19197210 */ /* 0x000fe40007ffe0ff */
[----:B------:R-:W-:Y:S01]  /*07a0*/  IADD3 R29, PT, PT, R15, 0x140, RZ ;  /* 0x000001400f1d7810 */ /* 0x000fe20007ffe0ff */
[----:B-----5:R-:W-:-:S04]  /*07b0*/  IMAD R7, R7, R12, RZ ;  /* 0x0000000c07077224 */ /* 0x020fc800078e02ff */
[-C--:B------:R-:W-:Y:S01]  /*07c0*/  IMAD R27, R13, R6.reuse, R7 ;  /* 0x000000060d1b7224 */ /* 0x080fe200078e0207 */
[----:B------:R-:W-:Y:S01]  /*07d0*/  IADD3 R13, PT, PT, R15, 0x12c, RZ ;  /* 0x0000012c0f0d7810 */ /* 0x000fe20007ffe0ff */
[----:B------:R-:W-:-:S04]  /*07e0*/  IMAD.WIDE.U32 R6, R12, R6, R24 ;  /* 0x000000060c067225 */ /* 0x000fc800078e0018 */
[----:B--2---:R-:W-:Y:S01]  /*07f0*/  IMAD R25, R9, R10, RZ ;  /* 0x0000000a09197224 */ /* 0x004fe200078e02ff */
[----:B------:R-:W-:Y:S01]  /*0800*/  IADD3 R7, PT, PT, R7, R27, RZ ;  /* 0x0000001b07077210 */ /* 0x000fe20007ffe0ff */
[----:B------:R-:W-:-:S04]  /*0810*/  IMAD.WIDE.U32 R12, R13, 0x8, R4 ;  /* 0x000000080d0c7825 */ /* 0x000fc800078e0004 */
[-C--:B------:R-:W-:Y:S02]  /*0820*/  IMAD R25, R11, R8.reuse, R25 ;  /* 0x000000080b197224 */ /* 0x080fe400078e0219 */
[----:B------:R-:W-:Y:S02]  /*0830*/  IMAD.WIDE.U32 R10, R10, R8, R6 ;  /* 0x000000080a0a7225 */ /* 0x000fe400078e0006 */
[----:B------:R-:W2:Y:S04]  /*0840*/  LDG.E.64 R6, desc[UR4][R2.64+0x78] ;  /* 0x0000780402067981 */ /* 0x000ea8000c1e1b00 */
[----:B------:R0:W2:Y:S01]  /*0850*/  LDG.E.64 R8, desc[UR4][R12.64] ;  /* 0x000000040c087981 */ /* 0x0000a2000c1e1b00 */
[----:B------:R-:W-:Y:S01]  /*0860*/  IADD3 R27, PT, PT, R11, R25, RZ ;  /* 0x000000190b1b7210 */ /* 0x000fe20007ffe0ff */
[----:B---3--:R-:W-:Y:S01]  /*0870*/  IMAD R11, R21, R22, RZ ;  /* 0x00000016150b7224 */ /* 0x008fe200078e02ff */
[----:B------:R-:W-:Y:S01]  /*0880*/  MOV R26, R10 ;  /* 0x0000000a001a7202 */ /* 0x000fe20000000f00 */
[----:B------:R-:W-:Y:S01]  /*0890*/  IMAD.WIDE.U32 R24, R29, 0x8, R4 ;  /* 0x000000081d187825 */ /* 0x000fe200078e0004 */
[----:B------:R-:W-:-:S03]  /*08a0*/  IADD3 R29, PT, PT, R15, 0x154, RZ ;  /* 0x000001540f1d7810 */ /* 0x000fc60007ffe0ff */
[-C--:B------:R-:W-:Y:S02]  /*08b0*/  IMAD R11, R23, R20.reuse, R11 ;  /* 0x00000014170b7224 */ /* 0x080fe400078e020b */
[----:B------:R-:W-:Y:S02]  /*08c0*/  IMAD.WIDE.U32 R26, R22, R20, R26 ;  /* 0x00000014161a7225 */ /* 0x000fe400078e001a */
[----:B------:R-:W3:Y:S04]  /*08d0*/  LDG.E.64 R20, desc[UR4][R2.64+0x80] ;  /* 0x0000800402147981 */ /* 0x000ee8000c1e1b00 */
[----:B------:R-:W3:Y:S01]  /*08e0*/  LDG.E.64 R22, desc[UR4][R24.64] ;  /* 0x0000000418167981 */ /* 0x000ee2000c1e1b00 */
[----:B0-----:R-:W-:Y:S01]  /*08f0*/  IMAD.WIDE.U32 R12, R29, 0x8, R4 ;  /* 0x000000081d0c7825 */ /* 0x001fe200078e0004 */
[----:B------:R-:W-:-:S02]  /*0900*/  IADD3 R27, PT, PT, R27, R11, RZ ;  /* 0x0000000b1b1b7210 */ /* 0x000fc40007ffe0ff */
[----:B------:R-:W5:Y:S01]  /*0910*/  LDG.E.64 R10, desc[UR4][R2.64+0x88] ;  /* 0x00008804020a7981 */ /* 0x000f62000c1e1b00 */
[----:B----4-:R-:W-:Y:S01]  /*0920*/  IMAD R17, R17, R18, RZ ;  /* 0x0000001211117224 */ /* 0x010fe200078e02ff */
[----:B------:R-:W-:Y:S02]  /*0930*/  IADD3 R29, PT, PT, R15, 0x168, RZ ;  /* 0x000001680f1d7810 */ /* 0x000fe40007ffe0ff */
[----:B------:R-:W5:Y:S01]  /*0940*/  LDG.E.64 R12, desc[UR4][R12.64] ;  /* 0x000000040c0c7981 */ /* 0x000f62000c1e1b00 */
[-C--:B------:R-:W-:Y:S02]  /*0950*/  IMAD R14, R19, R16.reuse, R17 ;  /* 0x00000010130e7224 */ /* 0x080fe400078e0211 */
[----:B------:R-:W-:Y:S01]  /*0960*/  IMAD.WIDE.U32 R16, R18, R16, R26 ;  /* 0x0000001012107225 */ /* 0x000fe200078e001a */
[----:B------:R-:W4:Y:S03]  /*0970*/  LDG.E.64 R24, desc[UR4][R2.64+0x90] ;  /* 0x0000900402187981 */ /* 0x000f26000c1e1b00 */
[----:B------:R-:W-:Y:S01]  /*0980*/  IMAD.WIDE.U32 R18, R29, 0x8, R4 ;  /* 0x000000081d127825 */ /* 0x000fe200078e0004 */
[----:B------:R-:W-:-:S05]  /*0990*/  IADD3 R27, PT, PT, R15, 0x17c, RZ ;  /* 0x0000017c0f1b7810 */ /* 0x000fca0007ffe0ff */
[----:B------:R-:W4:Y:S01]  /*09a0*/  LDG.E.64 R18, desc[UR4][R18.64] ;  /* 0x0000000412127981 */ /* 0x000f22000c1e1b00 */
[----:B------:R-:W-:-:S03]  /*09b0*/  IMAD.WIDE.U32 R26, R27, 0x8, R4 ;  /* 0x000000081b1a7825 */ /* 0x000fc600078e0004 */
[----:B------:R5:W4:Y:S04]  /*09c0*/  LDG.E.64 R4, desc[UR4][R2.64+0x98] ;  /* 0x0000980402047981 */ /* 0x000b28000c1e1b00 */
[----:B------:R-:W4:Y:S01]  /*09d0*/  LDG.E.64 R26, desc[UR4][R26.64] ;  /* 0x000000041a1a7981 */ /* 0x000f22000c1e1b00 */
[----:B------:R-:W-:Y:S01]  /*09e0*/  IADD3 R17, PT, PT, R17, R14, RZ ;  /* 0x0000000e11117210 */ /* 0x000fe20007ffe0ff */
[----:B--2---:R-:W-:-:S04]  /*09f0*/  IMAD R9, R9, R6, RZ ;  /* 0x0000000609097224 */ /* 0x004fc800078e02ff */
[-C--:B------:R-:W-:Y:S02]  /*0a00*/  IMAD R9, R7, R8.reuse, R9 ;  /* 0x0000000807097224 */ /* 0x080fe400078e0209 */
[----:B------:R-:W-:-:S05]  /*0a10*/  IMAD.WIDE.U32 R6, R6, R8, R16 ;  /* 0x0000000806067225 */ /* 0x000fca00078e0010 */
[----:B------:R-:W-:Y:S01]  /*0a20*/  IADD3 R7, PT, PT, R7, R9, RZ ;  /* 0x0000000907077210 */ /* 0x000fe20007ffe0ff */
[----:B---3--:R-:W-:-:S04]  /*0a30*/  IMAD R9, R23, R20, RZ ;  /* 0x0000001417097224 */ /* 0x008fc800078e02ff */
[-C--:B------:R-:W-:Y:S02]  /*0a40*/  IMAD R9, R21, R22.reuse, R9 ;  /* 0x0000001615097224 */ /* 0x080fe400078e0209 */
[----:B------:R-:W-:-:S04]  /*0a50*/  IMAD.WIDE.U32 R20, R20, R22, R6 ;  /* 0x0000001614147225 */ /* 0x000fc800078e0006 */
[----:B-----5:R-:W-:Y:S01]  /*0a60*/  IMAD R3, R13, R10, RZ ;  /* 0x0000000a0d037224 */ /* 0x020fe200078e02ff */
[----:B------:R-:W-:-:S03]  /*0a70*/  IADD3 R21, PT, PT, R21, R9, RZ ;  /* 0x0000000915157210 */ /* 0x000fc60007ffe0ff */
[-C--:B------:R-:W-:Y:S02]  /*0a80*/  IMAD R7, R11, R12.reuse, R3 ;  /* 0x0000000c0b077224 */ /* 0x080fe400078e0203 */
[----:B------:R-:W-:Y:S01]  /*0a90*/  IMAD.WIDE.U32 R10, R10, R12, R20 ;  /* 0x0000000c0a0a7225 */ /* 0x000fe200078e0014 */
[----:B------:R-:W0:Y:S04]  /*0aa0*/  LDC.64 R2, c[0x0][0x390] ;  /* 0x0000e400ff027b82 */ /* 0x000e280000000a00 */
[----:B------:R-:W-:Y:S01]  /*0ab0*/  IADD3 R11, PT, PT, R11, R7, RZ ;  /* 0x000000070b0b7210 */ /* 0x000fe20007ffe0ff */
[----:B----4-:R-:W-:-:S04]  /*0ac0*/  IMAD R7, R19, R24, RZ ;  /* 0x0000001813077224 */ /* 0x010fc800078e02ff */
[-C--:B------:R-:W-:Y:S02]  /*0ad0*/  IMAD R7, R25, R18.reuse, R7 ;  /* 0x0000001219077224 */ /* 0x080fe400078e0207 */
[----:B------:R-:W-:-:S04]  /*0ae0*/  IMAD.WIDE.U32 R18, R24, R18, R10 ;  /* 0x0000001218127225 */ /* 0x000fc800078e000a */
[----:B------:R-:W-:Y:S01]  /*0af0*/  IMAD R9, R27, R4, RZ ;  /* 0x000000041b097224 */ /* 0x000fe200078e02ff */
[----:B------:R-:W-:-:S03]  /*0b00*/  IADD3 R19, PT, PT, R19, R7, RZ ;  /* 0x0000000713137210 */ /* 0x000fc60007ffe0ff */
[-C--:B------:R-:W-:Y:S02]  /*0b10*/  IMAD R9, R5, R26.reuse, R9 ;  /* 0x0000001a05097224 */ /* 0x080fe400078e0209 */
[----:B------:R-:W-:-:S04]  /*0b20*/  IMAD.WIDE.U32 R4, R4, R26, R18 ;  /* 0x0000001a04047225 */ /* 0x000fc800078e0012 */
[----:B0-----:R-:W-:Y:S01]  /*0b30*/  IMAD.WIDE R2, R0, 0x8, R2 ;  /* 0x0000000800027825 */ /* 0x001fe200078e0202 */
[----:B------:R-:W-:-:S05]  /*0b40*/  IADD3 R5, PT, PT, R5, R9, RZ ;  /* 0x0000000905057210 */ /* 0x000fca0007ffe0ff */
[----:B------:R-:W-:Y:S01]  /*0b50*/  STG.E.64 desc[UR4][R2.64], R4 ;  /* 0x0000000402007986 */ /* 0x000fe2000c101b04 */
[----:B------:R-:W-:Y:S05]  /*0b60*/  EXIT ;  /* 0x000000000000794d */ /* 0x000fea0003800000 */
.L_x_0:
[----:B------:R-:W-:-:S00]  /*0b70*/  BRA `(.L_x_0) ;  /* 0xfffffffc00fc7947 */ /* 0x000fc0000383ffff */
[----:B------:R-:W-:-:S00]  /*0b80*/  NOP ;  /* 0x0000000000007918 */ /* 0x000fc00000000000 */
[----:B------:R-:W-:-:S00]  /*0b90*/  NOP ;  /* 0x0000000000007918 */ /* 0x000fc00000000000 */
[----:B------:R-:W-:-:S00]  /*0ba0*/  NOP ;  /* 0x0000000000007918 */ /* 0x000fc00000000000 */
[----:B------:R-:W-:-:S00]  /*0bb0*/  NOP ;  /* 0x0000000000007918 */ /* 0x000fc00000000000 */
[----:B------:R-:W-:-:S00]  /*0bc0*/  NOP ;  /* 0x0000000000007918 */ /* 0x000fc00000000000 */
[----:B------:R-:W-:-:S00]  /*0bd0*/  NOP ;  /* 0x0000000000007918 */ /* 0x000fc00000000000 */
[----:B------:R-:W-:-:S00]  /*0be0*/  NOP ;  /* 0x0000000000007918 */ /* 0x000fc00000000000 */
[----:B------:R-:W-:-:S00]  /*0bf0*/  NOP ;  /* 0x0000000000007918 */ /* 0x000fc00000000000 */
.L_x_1:


//--------------------- .nv.shared.reserved.0     --------------------------
	.section	.nv.shared.reserved.0,"aw",@nobits
	.weak		__nv_reservedSMEM_offset_0_alias
	.size		__nv_reservedSMEM_offset_0_alias, 0, 64
	.other		__nv_reservedSMEM_offset_0_alias,@"STO_CUDA_RESERVED_SHARED STV_DEFAULT"
__nv_reservedSMEM_offset_0_alias:
	.zero		0
	.zero		64


//--------------------- .nv.constant0._Z9matrixMulPKlS0_Pl --------------------------
	.section	.nv.constant0._Z9matrixMulPKlS0_Pl,"a",@progbits
	.sectionflags	@""
	.align	4
.nv.constant0._Z9matrixMulPKlS0_Pl:
	.zero		920


//--------------------- SYMBOLS --------------------------

	.type		.nv.reservedSmem.offset0,@object
	.size		.nv.reservedSmem.offset0,0x4
